//
// Generated by NVIDIA NVVM Compiler
//
// Compiler Build ID: CL-36424714
// Cuda compilation tools, release 13.0, V13.0.88
// Based on NVVM 20.0.0
//

.version 9.0
.target sm_100
.address_size 64

	// .globl	default_function_kernel

.visible .entry default_function_kernel(
	.param .u64 .ptr .align 1 default_function_kernel_param_0,
	.param .u64 .ptr .align 1 default_function_kernel_param_1,
	.param .u64 .ptr .align 1 default_function_kernel_param_2,
	.param .u64 .ptr .align 1 default_function_kernel_param_3
)
.maxntid 64
{
	.reg .pred 	%p<2>;
	.reg .b32 	%r<19>;
	.reg .b32 	%f<5>;
	.reg .b64 	%rd<15>;

	ld.param.u64 	%rd1, [default_function_kernel_param_0];
	ld.param.u64 	%rd2, [default_function_kernel_param_1];
	ld.param.u64 	%rd3, [default_function_kernel_param_2];
	ld.param.u64 	%rd4, [default_function_kernel_param_3];
	cvta.to.global.u64 	%rd5, %rd2;
	cvta.to.global.u64 	%rd6, %rd3;
	cvta.to.global.u64 	%rd7, %rd1;
	cvta.to.global.u64 	%rd8, %rd4;
	mov.u32 	%r1, %ctaid.x;
	shl.b32 	%r2, %r1, 6;
	mov.u32 	%r3, %tid.x;
	or.b32  	%r4, %r2, %r3;
	mul.wide.u32 	%rd9, %r4, 4;
	add.s64 	%rd10, %rd8, %rd9;
	ld.global.nc.f32 	%f1, [%rd10];
	shl.b32 	%r5, %r1, 3;
	shr.u32 	%r6, %r3, 3;
	or.b32  	%r7, %r5, %r6;
	mul.hi.u32 	%r8, %r7, -2032597691;
	shr.u32 	%r9, %r8, 8;
	mul.lo.s32 	%r10, %r9, 486;
	sub.s32 	%r11, %r7, %r10;
	setp.gt.u32 	%p1, %r11, 242;
	selp.b32 	%r12, 12, 0, %p1;
	mad.lo.s32 	%r13, %r1, -60, %r4;
	mul.hi.u32 	%r14, %r13, -1431655765;
	shr.u32 	%r15, %r14, 3;
	mul.lo.s32 	%r16, %r15, 12;
	sub.s32 	%r17, %r13, %r16;
	add.s32 	%r18, %r12, %r17;
	mul.wide.u32 	%rd11, %r18, 4;
	add.s64 	%rd12, %rd7, %rd11;
	ld.global.nc.f32 	%f2, [%rd12];
	add.s64 	%rd13, %rd6, %rd11;
	ld.global.nc.f32 	%f3, [%rd13];
	fma.rn.f32 	%f4, %f1, %f2, %f3;
	add.s64 	%rd14, %rd5, %rd9;
	st.global.f32 	[%rd14], %f4;
	ret;

}


// ===== COMPILED SASS (sm_100) =====

	.target	sm_100

	.elftype	@"ET_EXEC"


//--------------------- .note.nv.tkinfo           --------------------------
	.section	.note.nv.tkinfo,"",@"SHT_NOTE"
	.sectionflags	@"SHF_NOTE_NV_TKINFO"
	.tkinfo
        /*0018*/ 	.word	0x00000002
        /*0030*/ 	.string	""
        /*0030*/ 	.string	"ptxas"
        /*0030*/ 	.string	"Cuda compilation tools, release 13.0, V13.0.88"
        /*0030*/ 	.string	"Build cuda_13.0.r13.0/compiler.36424714_0"
        /*0030*/ 	.string	"-arch sm_100 -m 64 "



//--------------------- .note.nv.cuinfo           --------------------------
	.section	.note.nv.cuinfo,"",@"SHT_NOTE"
	.sectionflags	@"SHF_NOTE_NV_CUINFO"
        /*0018*/ 	.short	0x0002
        /*001a*/ 	.short	0x0064
        /*001c*/ 	.short	0x0082
	.zero		2


//--------------------- .nv.info                  --------------------------
	.section	.nv.info,"",@"SHT_CUDA_INFO"
	.align	4


	//----- nvinfo : EIATTR_REGCOUNT
	.align		4
        /*0000*/ 	.byte	0x04, 0x2f
        /*0002*/ 	.short	(.L_1 - .L_0)
	.align		4
.L_0:
        /*0004*/ 	.word	index@(default_function_kernel)
        /*0008*/ 	.word	0x00000010


	//----- nvinfo : EIATTR_FRAME_SIZE
	.align		4
.L_1:
        /*000c*/ 	.byte	0x04, 0x11
        /*000e*/ 	.short	(.L_3 - .L_2)
	.align		4
.L_2:
        /*0010*/ 	.word	index@(default_function_kernel)
        /*0014*/ 	.word	0x00000000


	//----- nvinfo : EIATTR_MIN_STACK_SIZE
	.align		4
.L_3:
        /*0018*/ 	.byte	0x04, 0x12
        /*001a*/ 	.short	(.L_5 - .L_4)
	.align		4
.L_4:
        /*001c*/ 	.word	index@(default_function_kernel)
        /*0020*/ 	.word	0x00000000
.L_5:


//--------------------- .nv.compat                --------------------------
	.section	.nv.compat,"",@"SHT_CUDA_COMPAT_INFO"
	.align	4
        /*0000*/ 	.byte	0x02, 0x09, 0x00, 0x00, 0x02, 0x02, 0x01, 0x00, 0x02, 0x05, 0x05, 0x00, 0x03, 0x07, 0x01, 0x01
        /*0010*/ 	.byte	0x02, 0x03, 0x00, 0x00, 0x02, 0x06, 0x01, 0x00, 0x04, 0x0b, 0x08, 0x00, 0x09, 0x00, 0x00, 0x00
        /*0020*/ 	.byte	0x00, 0x00, 0x00, 0x00


//--------------------- .nv.info.default_function_kernel --------------------------
	.section	.nv.info.default_function_kernel,"",@"SHT_CUDA_INFO"
	.sectionflags	@""
	.align	4


	//----- nvinfo : EIATTR_CUDA_API_VERSION
	.align		4
        /*0000*/ 	.byte	0x04, 0x37
        /*0002*/ 	.short	(.L_7 - .L_6)
.L_6:
        /*0004*/ 	.word	0x00000082


	//----- nvinfo : EIATTR_KPARAM_INFO
	.align		4
.L_7:
        /*0008*/ 	.byte	0x04, 0x17
        /*000a*/ 	.short	(.L_9 - .L_8)
.L_8:
        /*000c*/ 	.word	0x00000000
        /*0010*/ 	.short	0x0003
        /*0012*/ 	.short	0x0018
        /*0014*/ 	.byte	0x00, 0xf5, 0x21, 0x00


	//----- nvinfo : EIATTR_KPARAM_INFO
	.align		4
.L_9:
        /*0018*/ 	.byte	0x04, 0x17
        /*001a*/ 	.short	(.L_11 - .L_10)
.L_10:
        /*001c*/ 	.word	0x00000000
        /*0020*/ 	.short	0x0002
        /*0022*/ 	.short	0x0010
        /*0024*/ 	.byte	0x00, 0xf5, 0x21, 0x00


	//----- nvinfo : EIATTR_KPARAM_INFO
	.align		4
.L_11:
        /*0028*/ 	.byte	0x04, 0x17
        /*002a*/ 	.short	(.L_13 - .L_12)
.L_12:
        /*002c*/ 	.word	0x00000000
        /*0030*/ 	.short	0x0001
        /*0032*/ 	.short	0x0008
        /*0034*/ 	.byte	0x00, 0xf5, 0x21, 0x00


	//----- nvinfo : EIATTR_KPARAM_INFO
	.align		4
.L_13:
        /*0038*/ 	.byte	0x04, 0x17
        /*003a*/ 	.short	(.L_15 - .L_14)
.L_14:
        /*003c*/ 	.word	0x00000000
        /*0040*/ 	.short	0x0000
        /*0042*/ 	.short	0x0000
        /*0044*/ 	.byte	0x00, 0xf5, 0x21, 0x00


	//----- nvinfo : EIATTR_SPARSE_MMA_MASK
	.align		4
.L_15:
        /*0048*/ 	.byte	0x03, 0x50
        /*004a*/ 	.short	0x0000


	//----- nvinfo : EIATTR_MAXREG_COUNT
	.align		4
        /*004c*/ 	.byte	0x03, 0x1b
        /*004e*/ 	.short	0x00ff


	//----- nvinfo : EIATTR_MERCURY_ISA_VERSION
	.align		4
        /*0050*/ 	.byte	0x03, 0x5f
        /*0052*/ 	.short	0x0101


	//----- nvinfo : EIATTR_VRC_CTA_INIT_COUNT
	.align		4
        /*0054*/ 	.byte	0x02, 0x4a
	.zero		1
	.zero		1


	//----- nvinfo : EIATTR_EXIT_INSTR_OFFSETS
	.align		4
        /*0058*/ 	.byte	0x04, 0x1c
        /*005a*/ 	.short	(.L_17 - .L_16)


	//   ....[0]....
.L_16:
        /*005c*/ 	.word	0x00000200


	//----- nvinfo : EIATTR_MAX_THREADS
	.align		4
.L_17:
        /*0060*/ 	.byte	0x04, 0x05
        /*0062*/ 	.short	(.L_19 - .L_18)
.L_18:
        /*0064*/ 	.word	0x00000040
        /*0068*/ 	.word	0x00000001
        /*006c*/ 	.word	0x00000001


	//----- nvinfo : EIATTR_CBANK_PARAM_SIZE
	.align		4
.L_19:
        /*0070*/ 	.byte	0x03, 0x19
        /*0072*/ 	.short	0x0020


	//----- nvinfo : EIATTR_PARAM_CBANK
	.align		4
        /*0074*/ 	.byte	0x04, 0x0a
        /*0076*/ 	.short	(.L_21 - .L_20)
	.align		4
.L_20:
        /*0078*/ 	.word	index@(.nv.constant0.default_function_kernel)
        /*007c*/ 	.short	0x0380
        /*007e*/ 	.short	0x0020


	//----- nvinfo : EIATTR_SW_WAR
	.align		4
.L_21:
        /*0080*/ 	.byte	0x04, 0x36
        /*0082*/ 	.short	(.L_23 - .L_22)
.L_22:
        /*0084*/ 	.word	0x00000008
.L_23:


//--------------------- .nv.callgraph             --------------------------
	.section	.nv.callgraph,"",@"SHT_CUDA_CALLGRAPH"
	.align	4
	.sectionentsize	8
	.align		4
        /*0000*/ 	.word	0x00000000
	.align		4
        /*0004*/ 	.word	0xffffffff
	.align		4
        /*0008*/ 	.word	0x00000000
	.align		4
        /*000c*/ 	.word	0xfffffffe
	.align		4
        /*0010*/ 	.word	0x00000000
	.align		4
        /*0014*/ 	.word	0xfffffffd
	.align		4
        /*0018*/ 	.word	0x00000000
	.align		4
        /*001c*/ 	.word	0xfffffffc


//--------------------- .text.default_function_kernel --------------------------
	.section	.text.default_function_kernel,"ax",@progbits
	.align	128
        .global         default_function_kernel
        .type           default_function_kernel,@function
        .size           default_function_kernel,(.L_x_1 - default_function_kernel)
        .other          default_function_kernel,@"STO_CUDA_ENTRY STV_DEFAULT"
default_function_kernel:
.text.default_function_kernel:
[----:B------:R-:W-:Y:S01]  /*0000*/  LDC R1, c[0x0][0x37c] ;  /* 0x0000df00ff017b82 */ /* 0x000fe20000000800 */
[----:B------:R-:W0:Y:S07]  /*0010*/  S2R R11, SR_TID.X ;  /* 0x00000000000b7919 */ /* 0x000e2e0000002100 */
[----:B------:R-:W1:Y:S01]  /*0020*/  LDC.64 R6, c[0x0][0x390] ;  /* 0x0000e400ff067b82 */ /* 0x000e620000000a00 */
[----:B------:R-:W2:Y:S01]  /*0030*/  LDCU.64 UR4, c[0x0][0x358] ;  /* 0x00006b00ff0477ac */ /* 0x000ea20008000a00 */
[----:B------:R-:W3:Y:S01]  /*0040*/  S2R R8, SR_CTAID.X ;  /* 0x0000000000087919 */ /* 0x000ee20000002500 */
[----:B0-----:R-:W-:-:S02]  /*0050*/  SHF.R.U32.HI R3, RZ, 0x3, R11 ;  /* 0x00000003ff037819 */ /* 0x001fc4000001160b */
[C---:B---3--:R-:W-:Y:S02]  /*0060*/  SHF.L.U32 R2, R8.reuse, 0x3, RZ ;  /* 0x0000000308027819 */ /* 0x048fe400000006ff */
[----:B------:R-:W-:Y:S02]  /*0070*/  SHF.L.U32 R0, R8, 0x6, RZ ;  /* 0x0000000608007819 */ /* 0x000fe400000006ff */
[----:B------:R-:W-:Y:S02]  /*0080*/  LOP3.LUT R4, R2, R3, RZ, 0xfc, !PT ;  /* 0x0000000302047212 */ /* 0x000fe400078efcff */
[----:B------:R-:W-:Y:S01]  /*0090*/  LOP3.LUT R11, R0, R11, RZ, 0xfc, !PT ;  /* 0x0000000b000b7212 */ /* 0x000fe200078efcff */
[----:B------:R-:W0:Y:S02]  /*00a0*/  LDC.64 R2, c[0x0][0x398] ;  /* 0x0000e600ff027b82 */ /* 0x000e240000000a00 */
[----:B------:R-:W-:-:S04]  /*00b0*/  IMAD.HI.U32 R0, R4, -0x7926fabb, RZ ;  /* 0x86d9054504007827 */ /* 0x000fc800078e00ff */
[----:B------:R-:W-:Y:S01]  /*00c0*/  IMAD R8, R8, -0x3c, R11 ;  /* 0xffffffc408087824 */ /* 0x000fe200078e020b */
[----:B------:R-:W-:-:S03]  /*00d0*/  SHF.R.U32.HI R5, RZ, 0x8, R0 ;  /* 0x00000008ff057819 */ /* 0x000fc60000011600 */
[----:B------:R-:W-:-:S04]  /*00e0*/  IMAD.HI.U32 R9, R8, -0x55555555, RZ ;  /* 0xaaaaaaab08097827 */ /* 0x000fc800078e00ff */
[----:B------:R-:W-:Y:S01]  /*00f0*/  IMAD R0, R5, -0x1e6, R4 ;  /* 0xfffffe1a05007824 */ /* 0x000fe200078e0204 */
[----:B------:R-:W-:Y:S01]  /*0100*/  SHF.R.U32.HI R9, RZ, 0x3, R9 ;  /* 0x00000003ff097819 */ /* 0x000fe20000011609 */
[----:B------:R-:W3:Y:S03]  /*0110*/  LDC.64 R4, c[0x0][0x380] ;  /* 0x0000e000ff047b82 */ /* 0x000ee60000000a00 */
[----:B------:R-:W-:Y:S01]  /*0120*/  ISETP.GT.U32.AND P0, PT, R0, 0xf2, PT ;  /* 0x000000f20000780c */ /* 0x000fe20003f04070 */
[----:B------:R-:W-:Y:S02]  /*0130*/  IMAD R9, R9, -0xc, R8 ;  /* 0xfffffff409097824 */ /* 0x000fe400078e0208 */
[----:B0-----:R-:W-:-:S03]  /*0140*/  IMAD.WIDE.U32 R2, R11, 0x4, R2 ;  /* 0x000000040b027825 */ /* 0x001fc600078e0002 */
[----:B------:R-:W-:-:S03]  /*0150*/  IADD3 R13, PT, PT, R9, 0xc, RZ ;  /* 0x0000000c090d7810 */ /* 0x000fc60007ffe0ff */
[----:B--2---:R-:W2:Y:S04]  /*0160*/  LDG.E.CONSTANT R2, desc[UR4][R2.64] ;  /* 0x0000000402027981 */ /* 0x004ea8000c1e9900 */
[----:B------:R-:W-:Y:S02]  /*0170*/  @!P0 IADD3 R13, PT, PT, R9, RZ, RZ ;  /* 0x000000ff090d8210 */ /* 0x000fe40007ffe0ff */
[----:B------:R-:W0:Y:S03]  /*0180*/  LDC.64 R8, c[0x0][0x388] ;  /* 0x0000e200ff087b82 */ /* 0x000e260000000a00 */
[----:B-1----:R-:W-:-:S04]  /*0190*/  IMAD.WIDE.U32 R6, R13, 0x4, R6 ;  /* 0x000000040d067825 */ /* 0x002fc800078e0006 */
[----:B---3--:R-:W-:Y:S02]  /*01a0*/  IMAD.WIDE.U32 R4, R13, 0x4, R4 ;  /* 0x000000040d047825 */ /* 0x008fe400078e0004 */
[----:B------:R-:W2:Y:S04]  /*01b0*/  LDG.E.CONSTANT R7, desc[UR4][R6.64] ;  /* 0x0000000406077981 */ /* 0x000ea8000c1e9900 */
[----:B------:R-:W2:Y:S01]  /*01c0*/  LDG.E.CONSTANT R5, desc[UR4][R4.64] ;  /* 0x0000000404057981 */ /* 0x000ea2000c1e9900 */
[----:B0-----:R-:W-:-:S04]  /*01d0*/  IMAD.WIDE.U32 R8, R11, 0x4, R8 ;  /* 0x000000040b087825 */ /* 0x001fc800078e0008 */
[----:B--2---:R-:W-:-:S05]  /*01e0*/  FFMA R11, R2, R5, R7 ;  /* 0x00000005020b7223 */ /* 0x004fca0000000007 */
[----:B------:R-:W-:Y:S01]  /*01f0*/  STG.E desc[UR4][R8.64], R11 ;  /* 0x0000000b08007986 */ /* 0x000fe2000c101904 */
[----:B------:R-:W-:Y:S05]  /*0200*/  EXIT ;  /* 0x000000000000794d */ /* 0x000fea0003800000 */
.L_x_0:
[----:B------:R-:W-:-:S00]  /*0210*/  BRA `(.L_x_0) ;  /* 0xfffffffc00fc7947 */ /* 0x000fc0000383ffff */
[----:B------:R-:W-:-:S00]  /*0220*/  NOP ;  /* 0x0000000000007918 */ /* 0x000fc00000000000 */
        /* <DEDUP_REMOVED lines=13> */
.L_x_1:


//--------------------- .nv.shared.reserved.0     --------------------------
	.section	.nv.shared.reserved.0,"aw",@nobits
	.weak		__nv_reservedSMEM_offset_0_alias
	.size		__nv_reservedSMEM_offset_0_alias, 0, 64
	.other		__nv_reservedSMEM_offset_0_alias,@"STO_CUDA_RESERVED_SHARED STV_DEFAULT"
__nv_reservedSMEM_offset_0_alias:
	.zero		0
	.zero		64


//--------------------- .nv.constant0.default_function_kernel --------------------------
	.section	.nv.constant0.default_function_kernel,"a",@progbits
	.sectionflags	@""
	.align	4
.nv.constant0.default_function_kernel:
	.zero		928


//--------------------- SYMBOLS --------------------------

	.type		.nv.reservedSmem.offset0,@object
	.size		.nv.reservedSmem.offset0,0x4
